	.headerflags	@"EF_CUDA_TEXMODE_UNIFIED EF_CUDA_64BIT_ADDRESS EF_CUDA_ACCELERATORS EF_CUDA_SM90 EF_CUDA_VIRTUAL_SM(EF_CUDA_SM90)"
	.elftype	@"ET_EXEC"


//--------------------- .nv.info                  --------------------------
	.section	.nv.info,"",@"SHT_CUDA_INFO"
	.align	4


	//----- nvinfo : EIATTR_REGCOUNT
	.align		4
        /*0000*/ 	.byte	0x04, 0x2f
        /*0002*/ 	.short	(.L_1 - .L_0)
	.align		4
.L_0:
        /*0004*/ 	.word	index@(triton_poi_fused__softmax_mul_sum_4)
        /*0008*/ 	.word	0x0000000e


	//----- nvinfo : EIATTR_MIN_STACK_SIZE
	.align		4
.L_1:
        /*000c*/ 	.byte	0x04, 0x12
        /*000e*/ 	.short	(.L_3 - .L_2)
	.align		4
.L_2:
        /*0010*/ 	.word	index@(triton_poi_fused__softmax_mul_sum_4)
        /*0014*/ 	.word	0x00000000


	//----- nvinfo : EIATTR_FRAME_SIZE
	.align		4
.L_3:
        /*0018*/ 	.byte	0x04, 0x11
        /*001a*/ 	.short	(.L_5 - .L_4)
	.align		4
.L_4:
        /*001c*/ 	.word	index@(triton_poi_fused__softmax_mul_sum_4)
        /*0020*/ 	.word	0x00000000


	//----- nvinfo : EIATTR_MIN_STACK_SIZE
	.align		4
.L_5:
        /*0024*/ 	.byte	0x04, 0x12
        /*0026*/ 	.short	(.L_7 - .L_6)
	.align		4
.L_6:
        /*0028*/ 	.word	index@(triton_poi_fused__softmax_mul_sum_4)
        /*002c*/ 	.word	0x00000000
.L_7:


//--------------------- .nv.info.triton_poi_fused__softmax_mul_sum_4 --------------------------
	.section	.nv.info.triton_poi_fused__softmax_mul_sum_4,"",@"SHT_CUDA_INFO"
	.sectionflags	@""
	.align	4


	//----- nvinfo : EIATTR_CUDA_API_VERSION
	.align		4
        /*0000*/ 	.byte	0x04, 0x37
        /*0002*/ 	.short	(.L_9 - .L_8)
.L_8:
        /*0004*/ 	.word	0x0000007c


	//----- nvinfo : EIATTR_KPARAM_INFO
	.align		4
.L_9:
        /*0008*/ 	.byte	0x04, 0x17
        /*000a*/ 	.short	(.L_11 - .L_10)
.L_10:
        /*000c*/ 	.word	0x00000000
        /*0010*/ 	.short	0x0003
        /*0012*/ 	.short	0x0018
        /*0014*/ 	.byte	0x00, 0xf0, 0x11, 0x00


	//----- nvinfo : EIATTR_KPARAM_INFO
	.align		4
.L_11:
        /*0018*/ 	.byte	0x04, 0x17
        /*001a*/ 	.short	(.L_13 - .L_12)
.L_12:
        /*001c*/ 	.word	0x00000000
        /*0020*/ 	.short	0x0002
        /*0022*/ 	.short	0x0010
        /*0024*/ 	.byte	0x00, 0xf4, 0x21, 0x00


	//----- nvinfo : EIATTR_KPARAM_INFO
	.align		4
.L_13:
        /*0028*/ 	.byte	0x04, 0x17
        /*002a*/ 	.short	(.L_15 - .L_14)
.L_14:
        /*002c*/ 	.word	0x00000000
        /*0030*/ 	.short	0x0001
        /*0032*/ 	.short	0x0008
        /*0034*/ 	.byte	0x00, 0xf4, 0x21, 0x00


	//----- nvinfo : EIATTR_KPARAM_INFO
	.align		4
.L_15:
        /*0038*/ 	.byte	0x04, 0x17
        /*003a*/ 	.short	(.L_17 - .L_16)
.L_16:
        /*003c*/ 	.word	0x00000000
        /*0040*/ 	.short	0x0000
        /*0042*/ 	.short	0x0000
        /*0044*/ 	.byte	0x00, 0xf4, 0x21, 0x00


	//----- nvinfo : EIATTR_SPARSE_MMA_MASK
	.align		4
.L_17:
        /*0048*/ 	.byte	0x03, 0x50
        /*004a*/ 	.short	0x0000


	//----- nvinfo : EIATTR_MAXREG_COUNT
	.align		4
        /*004c*/ 	.byte	0x03, 0x1b
        /*004e*/ 	.short	0x00ff


	//----- nvinfo : EIATTR_EXIT_INSTR_OFFSETS
	.align		4
        /*0050*/ 	.byte	0x04, 0x1c
        /*0052*/ 	.short	(.L_19 - .L_18)


	//   ....[0]....
.L_18:
        /*0054*/ 	.word	0x00000370


	//   ....[1]....
        /*0058*/ 	.word	0x00000390


	//----- nvinfo : EIATTR_REQNTID
	.align		4
.L_19:
        /*005c*/ 	.byte	0x04, 0x10
        /*005e*/ 	.short	(.L_21 - .L_20)
.L_20:
        /*0060*/ 	.word	0x00000080
        /*0064*/ 	.word	0x00000001
        /*0068*/ 	.word	0x00000001


	//----- nvinfo : EIATTR_CBANK_PARAM_SIZE
	.align		4
.L_21:
        /*006c*/ 	.byte	0x03, 0x19
        /*006e*/ 	.short	0x001c


	//----- nvinfo : EIATTR_PARAM_CBANK
	.align		4
        /*0070*/ 	.byte	0x04, 0x0a
        /*0072*/ 	.short	(.L_23 - .L_22)
	.align		4
.L_22:
        /*0074*/ 	.word	index@(.nv.constant0.triton_poi_fused__softmax_mul_sum_4)
        /*0078*/ 	.short	0x0210
        /*007a*/ 	.short	0x001c


	//----- nvinfo : EIATTR_SW_WAR
	.align		4
.L_23:
        /*007c*/ 	.byte	0x04, 0x36
        /*007e*/ 	.short	(.L_25 - .L_24)
.L_24:
        /*0080*/ 	.word	0x00000008
.L_25:


//--------------------- .nv.callgraph             --------------------------
	.section	.nv.callgraph,"",@"SHT_CUDA_CALLGRAPH"
	.align	4
	.sectionentsize	8
	.align		4
        /*0000*/ 	.word	0x00000000
	.align		4
        /*0004*/ 	.word	0xffffffff
	.align		4
        /*0008*/ 	.word	0x00000000
	.align		4
        /*000c*/ 	.word	0xfffffffe
	.align		4
        /*0010*/ 	.word	0x00000000
	.align		4
        /*0014*/ 	.word	0xfffffffd
	.align		4
        /*0018*/ 	.word	0x00000000
	.align		4
        /*001c*/ 	.word	0xfffffffc


//--------------------- .text.triton_poi_fused__softmax_mul_sum_4 --------------------------
	.section	.text.triton_poi_fused__softmax_mul_sum_4,"ax",@progbits
	.align	128
        .global         triton_poi_fused__softmax_mul_sum_4
        .type           triton_poi_fused__softmax_mul_sum_4,@function
        .size           triton_poi_fused__softmax_mul_sum_4,(.L_x_1 - triton_poi_fused__softmax_mul_sum_4)
        .other          triton_poi_fused__softmax_mul_sum_4,@"STO_CUDA_ENTRY STV_DEFAULT"
triton_poi_fused__softmax_mul_sum_4:
.text.triton_poi_fused__softmax_mul_sum_4:
[----:B------:R-:W0:Y:S02]  /*0000*/  LDC R1, c[0x0][0x28] ;  /* 0x00000a00ff017b82 */ /* 0x000e240000000800 */
[----:B------:R-:W1:Y:S01]  /*0010*/  S2R R0, SR_TID.X ;  /* 0x0000000000007919 */ /* 0x000e620000002100 */
[----:B------:R-:W2:Y:S01]  /*0020*/  LDC.64 R4, c[0x0][0x218] ;  /* 0x00008600ff047b82 */ /* 0x000ea20000000a00 */
[----:B------:R-:W-:Y:S02]  /*0030*/  CS2R R8, SRZ ;  /* 0x0000000000087805 */ /* 0x000fe4000001ff00 */
[----:B------:R-:W-:Y:S01]  /*0040*/  CS2R R10, SRZ ;  /* 0x00000000000a7805 */ /* 0x000fe2000001ff00 */
[----:B------:R-:W3:Y:S01]  /*0050*/  S2R R3, SR_CTAID.X ;  /* 0x0000000000037919 */ /* 0x000ee20000002500 */
[----:B------:R-:W-:Y:S01]  /*0060*/  ULDC.64 UR4, c[0x0][0x208] ;  /* 0x0000820000047ab9 */ /* 0x000fe20000000a00 */
[----:B-1----:R-:W-:Y:S02]  /*0070*/  LOP3.LUT R0, R0, 0x7f, RZ, 0xc0, !PT ;  /* 0x0000007f00007812 */ /* 0x002fe400078ec0ff */
[----:B---3--:R-:W-:Y:S02]  /*0080*/  SHF.R.S32.HI R2, RZ, 0x18, R3 ;  /* 0x00000018ff027819 */ /* 0x008fe40000011403 */
[----:B------:R-:W-:-:S02]  /*0090*/  LEA R0, R3, R0, 0x7 ;  /* 0x0000000003007211 */ /* 0x000fc400078e38ff */
[----:B------:R-:W-:Y:S02]  /*00a0*/  SGXT R3, R2, 0x1 ;  /* 0x000000010203781a */ /* 0x000fe40000000200 */
[----:B------:R-:W-:Y:S02]  /*00b0*/  ISETP.GE.AND P0, PT, R0, 0x100, PT ;  /* 0x000001000000780c */ /* 0x000fe40003f06270 */
[----:B------:R-:W-:-:S04]  /*00c0*/  LEA.HI R3, R3, R0, RZ, 0x4 ;  /* 0x0000000003037211 */ /* 0x000fc800078f20ff */
[----:B------:R-:W-:-:S05]  /*00d0*/  SHF.R.S32.HI R3, RZ, 0x4, R3 ;  /* 0x00000004ff037819 */ /* 0x000fca0000011403 */
[----:B--2---:R-:W-:Y:S02]  /*00e0*/  IMAD.WIDE R4, R3, 0x4, R4 ;  /* 0x0000000403047825 */ /* 0x004fe400078e0204 */
[----:B------:R-:W1:Y:S03]  /*00f0*/  LDC.64 R2, c[0x0][0x210] ;  /* 0x00008400ff027b82 */ /* 0x000e660000000a00 */
[----:B------:R-:W2:Y:S04]  /*0100*/  @!P0 LDG.E.EL R9, desc[UR4][R4.64] ;  /* 0x0000000404098981 */ /* 0x000ea8000c2e1900 */
[----:B------:R-:W3:Y:S01]  /*0110*/  @!P0 LDG.E.EL R10, desc[UR4][R4.64+0x40] ;  /* 0x00004004040a8981 */ /* 0x000ee2000c2e1900 */
[----:B------:R-:W-:-:S05]  /*0120*/  IADD3 R7, R0, 0x100, RZ ;  /* 0x0000010000077810 */ /* 0x000fca0007ffe0ff */
[----:B-1----:R-:W-:-:S04]  /*0130*/  IMAD.WIDE R6, R7, 0x4, R2 ;  /* 0x0000000407067825 */ /* 0x002fc800078e0202 */
[C---:B------:R-:W-:Y:S01]  /*0140*/  IMAD.WIDE R2, R0.reuse, 0x4, R2 ;  /* 0x0000000400027825 */ /* 0x040fe200078e0202 */
[----:B------:R-:W4:Y:S04]  /*0150*/  @!P0 LDG.E R11, desc[UR4][R6.64] ;  /* 0x00000004060b8981 */ /* 0x000f28000c1e1900 */
[----:B------:R1:W5:Y:S02]  /*0160*/  @!P0 LDG.E R8, desc[UR4][R2.64] ;  /* 0x0000000402088981 */ /* 0x000364000c1e1900 */
[----:B-1----:R-:W1:Y:S02]  /*0170*/  LDC.64 R2, c[0x0][0x220] ;  /* 0x00008800ff027b82 */ /* 0x002e640000000a00 */
[----:B-1----:R-:W-:Y:S01]  /*0180*/  IMAD.WIDE R2, R0, 0x4, R2 ;  /* 0x0000000400027825 */ /* 0x002fe200078e0202 */
[----:B--2---:R-:W-:-:S02]  /*0190*/  FSETP.NAN.AND P2, PT, R9, R9, PT ;  /* 0x000000090900720b */ /* 0x004fc40003f48000 */
[----:B---3--:R-:W-:-:S04]  /*01a0*/  FSETP.GT.AND P1, PT, R9, R10, PT ;  /* 0x0000000a0900720b */ /* 0x008fc80003f24000 */
[----:B------:R-:W-:-:S04]  /*01b0*/  FSEL R4, R9, R10, P1 ;  /* 0x0000000a09047208 */ /* 0x000fc80000800000 */
[----:B------:R-:W-:-:S05]  /*01c0*/  FSEL R4, R9, R4, P2 ;  /* 0x0000000409047208 */ /* 0x000fca0001000000 */
[C---:B------:R-:W-:Y:S01]  /*01d0*/  FADD R9, -R4.reuse, R9 ;  /* 0x0000000904097221 */ /* 0x040fe20000000100 */
[----:B------:R-:W-:-:S03]  /*01e0*/  FADD R4, -R4, R10 ;  /* 0x0000000a04047221 */ /* 0x000fc60000000100 */
[----:B------:R-:W-:Y:S01]  /*01f0*/  FMUL R9, R9, 1.4426950216293334961 ;  /* 0x3fb8aa3b09097820 */ /* 0x000fe20000400000 */
[----:B------:R-:W-:-:S04]  /*0200*/  FMUL R5, R4, 1.4426950216293334961 ;  /* 0x3fb8aa3b04057820 */ /* 0x000fc80000400000 */
[----:B------:R-:W-:Y:S02]  /*0210*/  FSETP.GEU.AND P1, PT, R9, -126, PT ;  /* 0xc2fc00000900780b */ /* 0x000fe40003f2e000 */
[----:B------:R-:W-:-:S11]  /*0220*/  FSETP.GEU.AND P2, PT, R5, -126, PT ;  /* 0xc2fc00000500780b */ /* 0x000fd60003f4e000 */
[----:B------:R-:W-:Y:S02]  /*0230*/  @!P1 FMUL R9, R9, 0.5 ;  /* 0x3f00000009099820 */ /* 0x000fe40000400000 */
[----:B------:R-:W-:Y:S02]  /*0240*/  @!P2 FMUL R5, R5, 0.5 ;  /* 0x3f0000000505a820 */ /* 0x000fe40000400000 */
[----:B------:R-:W1:Y:S08]  /*0250*/  MUFU.EX2 R4, R9 ;  /* 0x0000000900047308 */ /* 0x000e700000000800 */
[----:B------:R-:W2:Y:S01]  /*0260*/  MUFU.EX2 R7, R5 ;  /* 0x0000000500077308 */ /* 0x000ea20000000800 */
[----:B-1----:R-:W-:Y:S01]  /*0270*/  @!P1 FMUL R4, R4, R4 ;  /* 0x0000000404049220 */ /* 0x002fe20000400000 */
[----:B--2---:R-:W-:-:S04]  /*0280*/  @!P2 FMUL R7, R7, R7 ;  /* 0x000000070707a220 */ /* 0x004fc80000400000 */
[----:B------:R-:W-:-:S05]  /*0290*/  FADD R6, R4, R7 ;  /* 0x0000000704067221 */ /* 0x000fca0000000000 */
[C---:B------:R-:W-:Y:S02]  /*02a0*/  FSETP.GT.AND P1, PT, R6.reuse, 8.50705917302346158658e+37, PT ;  /* 0x7e8000000600780b */ /* 0x040fe40003f24000 */
[----:B------:R-:W-:-:S11]  /*02b0*/  FSETP.GEU.AND P2, PT, R6, 1.175494350822287508e-38, PT ;  /* 0x008000000600780b */ /* 0x000fd60003f4e000 */
[----:B------:R-:W-:Y:S01]  /*02c0*/  @P1 FMUL R6, R6, 0.25 ;  /* 0x3e80000006061820 */ /* 0x000fe20000400000 */
[----:B------:R-:W-:Y:S01]  /*02d0*/  @P1 FMUL R7, R7, 0.25 ;  /* 0x3e80000007071820 */ /* 0x000fe20000400000 */
[----:B------:R-:W-:Y:S02]  /*02e0*/  @P1 FMUL R4, R4, 0.25 ;  /* 0x3e80000004041820 */ /* 0x000fe40000400000 */
[----:B------:R-:W-:Y:S01]  /*02f0*/  @!P2 FMUL R6, R6, 16777216 ;  /* 0x4b8000000606a820 */ /* 0x000fe20000400000 */
[----:B------:R-:W-:Y:S01]  /*0300*/  @!P2 FMUL R7, R7, 16777216 ;  /* 0x4b8000000707a820 */ /* 0x000fe20000400000 */
[----:B------:R-:W-:-:S04]  /*0310*/  @!P2 FMUL R4, R4, 16777216 ;  /* 0x4b8000000404a820 */ /* 0x000fc80000400000 */
[----:B------:R-:W1:Y:S02]  /*0320*/  MUFU.RCP R6, R6 ;  /* 0x0000000600067308 */ /* 0x000e640000001000 */
[C---:B-1----:R-:W-:Y:S01]  /*0330*/  FMUL R10, R6.reuse, R7 ;  /* 0x00000007060a7220 */ /* 0x042fe20000400000 */
[----:B------:R-:W-:-:S03]  /*0340*/  FMUL R5, R6, R4 ;  /* 0x0000000406057220 */ /* 0x000fc60000400000 */
[----:B----4-:R-:W-:-:S04]  /*0350*/  FMUL R10, R10, R11 ;  /* 0x0000000b0a0a7220 */ /* 0x010fc80000400000 */
[----:B-----5:R-:W-:Y:S01]  /*0360*/  FFMA R5, R5, R8, R10 ;  /* 0x0000000805057223 */ /* 0x020fe2000000000a */
[----:B------:R-:W-:Y:S06]  /*0370*/  @P0 EXIT ;  /* 0x000000000000094d */ /* 0x000fec0003800000 */
[----:B------:R-:W-:Y:S01]  /*0380*/  STG.E desc[UR4][R2.64], R5 ;  /* 0x0000000502007986 */ /* 0x000fe2000c101904 */
[----:B------:R-:W-:Y:S05]  /*0390*/  EXIT ;  /* 0x000000000000794d */ /* 0x000fea0003800000 */
.L_x_0:
[----:B------:R-:W-:-:S00]  /*03a0*/  BRA `(.L_x_0) ;  /* 0xfffffffc00fc7947 */ /* 0x000fc0000383ffff */
[----:B------:R-:W-:-:S00]  /*03b0*/  NOP ;  /* 0x0000000000007918 */ /* 0x000fc00000000000 */
        /* <DEDUP_REMOVED lines=12> */
.L_x_1:


//--------------------- .nv.constant0.triton_poi_fused__softmax_mul_sum_4 --------------------------
	.section	.nv.constant0.triton_poi_fused__softmax_mul_sum_4,"a",@progbits
	.sectionflags	@""
	.align	4
.nv.constant0.triton_poi_fused__softmax_mul_sum_4:
	.zero		556
